//
// Generated by NVIDIA NVVM Compiler
//
// Compiler Build ID: CL-36424714
// Cuda compilation tools, release 13.0, V13.0.88
// Based on NVVM 20.0.0
//

.version 9.0
.target sm_100
.address_size 64

	// .globl	_Z14Convolution_1DPfS_S_ii

.visible .entry _Z14Convolution_1DPfS_S_ii(
	.param .u64 .ptr .align 1 _Z14Convolution_1DPfS_S_ii_param_0,
	.param .u64 .ptr .align 1 _Z14Convolution_1DPfS_S_ii_param_1,
	.param .u64 .ptr .align 1 _Z14Convolution_1DPfS_S_ii_param_2,
	.param .u32 _Z14Convolution_1DPfS_S_ii_param_3,
	.param .u32 _Z14Convolution_1DPfS_S_ii_param_4
)
{
	.reg .pred 	%p<55>;
	.reg .b32 	%r<43>;
	.reg .b32 	%f<96>;
	.reg .b64 	%rd<47>;

	ld.param.u64 	%rd7, [_Z14Convolution_1DPfS_S_ii_param_0];
	ld.param.u64 	%rd8, [_Z14Convolution_1DPfS_S_ii_param_1];
	ld.param.u64 	%rd6, [_Z14Convolution_1DPfS_S_ii_param_2];
	ld.param.u32 	%r28, [_Z14Convolution_1DPfS_S_ii_param_3];
	ld.param.u32 	%r29, [_Z14Convolution_1DPfS_S_ii_param_4];
	cvta.to.global.u64 	%rd1, %rd8;
	cvta.to.global.u64 	%rd2, %rd7;
	mov.u32 	%r30, %ctaid.x;
	mov.u32 	%r31, %ntid.x;
	mov.u32 	%r32, %tid.x;
	mad.lo.s32 	%r1, %r30, %r31, %r32;
	shr.u32 	%r33, %r29, 31;
	add.s32 	%r34, %r29, %r33;
	shr.s32 	%r35, %r34, 1;
	sub.s32 	%r2, %r1, %r35;
	setp.lt.s32 	%p1, %r29, 1;
	mov.f32 	%f75, 0f00000000;
	@%p1 bra 	$L__BB0_41;
	and.b32  	%r3, %r29, 7;
	setp.lt.u32 	%p2, %r29, 8;
	mov.f32 	%f75, 0f00000000;
	mov.b32 	%r41, 0;
	@%p2 bra 	$L__BB0_20;
	and.b32  	%r41, %r29, 2147483640;
	mov.f32 	%f75, 0f00000000;
	mov.b32 	%r39, 0;
$L__BB0_3:
	.pragma "nounroll";
	add.s32 	%r6, %r2, %r39;
	setp.lt.s32 	%p3, %r6, 0;
	setp.ge.s32 	%p4, %r6, %r28;
	mul.wide.u32 	%rd9, %r39, 4;
	add.s64 	%rd3, %rd1, %rd9;
	or.pred  	%p5, %p3, %p4;
	@%p5 bra 	$L__BB0_5;
	mul.wide.u32 	%rd10, %r6, 4;
	add.s64 	%rd11, %rd2, %rd10;
	ld.global.f32 	%f42, [%rd11];
	ld.global.f32 	%f43, [%rd3];
	fma.rn.f32 	%f75, %f42, %f43, %f75;
$L__BB0_5:
	add.s32 	%r7, %r6, 1;
	setp.lt.s32 	%p6, %r7, 0;
	setp.ge.s32 	%p7, %r7, %r28;
	or.pred  	%p8, %p6, %p7;
	@%p8 bra 	$L__BB0_7;
	mul.wide.u32 	%rd12, %r7, 4;
	add.s64 	%rd13, %rd2, %rd12;
	ld.global.f32 	%f44, [%rd13];
	ld.global.f32 	%f45, [%rd3+4];
	fma.rn.f32 	%f75, %f44, %f45, %f75;
$L__BB0_7:
	add.s32 	%r8, %r6, 2;
	setp.lt.s32 	%p9, %r8, 0;
	setp.ge.s32 	%p10, %r8, %r28;
	or.pred  	%p11, %p9, %p10;
	@%p11 bra 	$L__BB0_9;
	mul.wide.u32 	%rd14, %r8, 4;
	add.s64 	%rd15, %rd2, %rd14;
	ld.global.f32 	%f46, [%rd15];
	ld.global.f32 	%f47, [%rd3+8];
	fma.rn.f32 	%f75, %f46, %f47, %f75;
$L__BB0_9:
	add.s32 	%r9, %r6, 3;
	setp.lt.s32 	%p12, %r9, 0;
	setp.ge.s32 	%p13, %r9, %r28;
	or.pred  	%p14, %p12, %p13;
	@%p14 bra 	$L__BB0_11;
	mul.wide.u32 	%rd16, %r9, 4;
	add.s64 	%rd17, %rd2, %rd16;
	ld.global.f32 	%f48, [%rd17];
	ld.global.f32 	%f49, [%rd3+12];
	fma.rn.f32 	%f75, %f48, %f49, %f75;
$L__BB0_11:
	add.s32 	%r10, %r6, 4;
	setp.lt.s32 	%p15, %r10, 0;
	setp.ge.s32 	%p16, %r10, %r28;
	or.pred  	%p17, %p15, %p16;
	@%p17 bra 	$L__BB0_13;
	mul.wide.u32 	%rd18, %r10, 4;
	add.s64 	%rd19, %rd2, %rd18;
	ld.global.f32 	%f50, [%rd19];
	ld.global.f32 	%f51, [%rd3+16];
	fma.rn.f32 	%f75, %f50, %f51, %f75;
$L__BB0_13:
	add.s32 	%r11, %r6, 5;
	setp.lt.s32 	%p18, %r11, 0;
	setp.ge.s32 	%p19, %r11, %r28;
	or.pred  	%p20, %p18, %p19;
	@%p20 bra 	$L__BB0_15;
	mul.wide.u32 	%rd20, %r11, 4;
	add.s64 	%rd21, %rd2, %rd20;
	ld.global.f32 	%f52, [%rd21];
	ld.global.f32 	%f53, [%rd3+20];
	fma.rn.f32 	%f75, %f52, %f53, %f75;
$L__BB0_15:
	add.s32 	%r12, %r6, 6;
	setp.lt.s32 	%p21, %r12, 0;
	setp.ge.s32 	%p22, %r12, %r28;
	or.pred  	%p23, %p21, %p22;
	@%p23 bra 	$L__BB0_17;
	mul.wide.u32 	%rd22, %r12, 4;
	add.s64 	%rd23, %rd2, %rd22;
	ld.global.f32 	%f54, [%rd23];
	ld.global.f32 	%f55, [%rd3+24];
	fma.rn.f32 	%f75, %f54, %f55, %f75;
$L__BB0_17:
	add.s32 	%r13, %r6, 7;
	setp.lt.s32 	%p24, %r13, 0;
	setp.ge.s32 	%p25, %r13, %r28;
	or.pred  	%p26, %p24, %p25;
	@%p26 bra 	$L__BB0_19;
	mul.wide.u32 	%rd24, %r13, 4;
	add.s64 	%rd25, %rd2, %rd24;
	ld.global.f32 	%f56, [%rd25];
	ld.global.f32 	%f57, [%rd3+28];
	fma.rn.f32 	%f75, %f56, %f57, %f75;
$L__BB0_19:
	add.s32 	%r39, %r39, 8;
	setp.ne.s32 	%p27, %r39, %r41;
	@%p27 bra 	$L__BB0_3;
$L__BB0_20:
	setp.eq.s32 	%p28, %r3, 0;
	@%p28 bra 	$L__BB0_41;
	and.b32  	%r16, %r29, 3;
	setp.lt.u32 	%p29, %r3, 4;
	@%p29 bra 	$L__BB0_31;
	add.s32 	%r17, %r2, %r41;
	setp.lt.s32 	%p30, %r17, 0;
	setp.ge.s32 	%p31, %r17, %r28;
	mul.wide.u32 	%rd26, %r41, 4;
	add.s64 	%rd4, %rd1, %rd26;
	or.pred  	%p32, %p30, %p31;
	@%p32 bra 	$L__BB0_24;
	mul.wide.u32 	%rd27, %r17, 4;
	add.s64 	%rd28, %rd2, %rd27;
	ld.global.f32 	%f59, [%rd28];
	ld.global.f32 	%f60, [%rd4];
	fma.rn.f32 	%f75, %f59, %f60, %f75;
$L__BB0_24:
	add.s32 	%r18, %r17, 1;
	setp.lt.s32 	%p33, %r18, 0;
	setp.ge.s32 	%p34, %r18, %r28;
	or.pred  	%p35, %p33, %p34;
	@%p35 bra 	$L__BB0_26;
	mul.wide.u32 	%rd29, %r18, 4;
	add.s64 	%rd30, %rd2, %rd29;
	ld.global.f32 	%f61, [%rd30];
	ld.global.f32 	%f62, [%rd4+4];
	fma.rn.f32 	%f75, %f61, %f62, %f75;
$L__BB0_26:
	add.s32 	%r19, %r17, 2;
	setp.lt.s32 	%p36, %r19, 0;
	setp.ge.s32 	%p37, %r19, %r28;
	or.pred  	%p38, %p36, %p37;
	@%p38 bra 	$L__BB0_28;
	mul.wide.u32 	%rd31, %r19, 4;
	add.s64 	%rd32, %rd2, %rd31;
	ld.global.f32 	%f63, [%rd32];
	ld.global.f32 	%f64, [%rd4+8];
	fma.rn.f32 	%f75, %f63, %f64, %f75;
$L__BB0_28:
	add.s32 	%r20, %r17, 3;
	setp.lt.s32 	%p39, %r20, 0;
	setp.ge.s32 	%p40, %r20, %r28;
	or.pred  	%p41, %p39, %p40;
	@%p41 bra 	$L__BB0_30;
	mul.wide.u32 	%rd33, %r20, 4;
	add.s64 	%rd34, %rd2, %rd33;
	ld.global.f32 	%f65, [%rd34];
	ld.global.f32 	%f66, [%rd4+12];
	fma.rn.f32 	%f75, %f65, %f66, %f75;
$L__BB0_30:
	add.s32 	%r41, %r41, 4;
$L__BB0_31:
	setp.eq.s32 	%p42, %r16, 0;
	@%p42 bra 	$L__BB0_41;
	setp.eq.s32 	%p43, %r16, 1;
	@%p43 bra 	$L__BB0_38;
	add.s32 	%r23, %r2, %r41;
	setp.lt.s32 	%p44, %r23, 0;
	setp.ge.s32 	%p45, %r23, %r28;
	mul.wide.u32 	%rd35, %r41, 4;
	add.s64 	%rd5, %rd1, %rd35;
	or.pred  	%p46, %p44, %p45;
	@%p46 bra 	$L__BB0_35;
	mul.wide.u32 	%rd36, %r23, 4;
	add.s64 	%rd37, %rd2, %rd36;
	ld.global.f32 	%f68, [%rd37];
	ld.global.f32 	%f69, [%rd5];
	fma.rn.f32 	%f75, %f68, %f69, %f75;
$L__BB0_35:
	add.s32 	%r24, %r23, 1;
	setp.lt.s32 	%p47, %r24, 0;
	setp.ge.s32 	%p48, %r24, %r28;
	or.pred  	%p49, %p47, %p48;
	@%p49 bra 	$L__BB0_37;
	mul.wide.u32 	%rd38, %r24, 4;
	add.s64 	%rd39, %rd2, %rd38;
	ld.global.f32 	%f70, [%rd39];
	ld.global.f32 	%f71, [%rd5+4];
	fma.rn.f32 	%f75, %f70, %f71, %f75;
$L__BB0_37:
	add.s32 	%r41, %r41, 2;
$L__BB0_38:
	and.b32  	%r38, %r29, 1;
	setp.eq.b32 	%p50, %r38, 1;
	not.pred 	%p51, %p50;
	@%p51 bra 	$L__BB0_41;
	add.s32 	%r27, %r2, %r41;
	setp.lt.s32 	%p52, %r27, 0;
	setp.ge.s32 	%p53, %r27, %r28;
	or.pred  	%p54, %p52, %p53;
	@%p54 bra 	$L__BB0_41;
	mul.wide.u32 	%rd40, %r27, 4;
	add.s64 	%rd41, %rd2, %rd40;
	ld.global.f32 	%f72, [%rd41];
	mul.wide.u32 	%rd42, %r41, 4;
	add.s64 	%rd43, %rd1, %rd42;
	ld.global.f32 	%f73, [%rd43];
	fma.rn.f32 	%f75, %f72, %f73, %f75;
$L__BB0_41:
	cvta.to.global.u64 	%rd44, %rd6;
	mul.wide.s32 	%rd45, %r1, 4;
	add.s64 	%rd46, %rd44, %rd45;
	st.global.f32 	[%rd46], %f75;
	ret;

}


// ===== COMPILED SASS (sm_100) =====

	.target	sm_100

	.elftype	@"ET_EXEC"


//--------------------- .note.nv.tkinfo           --------------------------
	.section	.note.nv.tkinfo,"",@"SHT_NOTE"
	.sectionflags	@"SHF_NOTE_NV_TKINFO"
	.tkinfo
        /*0018*/ 	.word	0x00000002
        /*0030*/ 	.string	""
        /*0030*/ 	.string	"ptxas"
        /*0030*/ 	.string	"Cuda compilation tools, release 13.0, V13.0.88"
        /*0030*/ 	.string	"Build cuda_13.0.r13.0/compiler.36424714_0"
        /*0030*/ 	.string	"-arch sm_100 -m 64 "



//--------------------- .note.nv.cuinfo           --------------------------
	.section	.note.nv.cuinfo,"",@"SHT_NOTE"
	.sectionflags	@"SHF_NOTE_NV_CUINFO"
        /*0018*/ 	.short	0x0002
        /*001a*/ 	.short	0x0064
        /*001c*/ 	.short	0x0082
	.zero		2


//--------------------- .nv.info                  --------------------------
	.section	.nv.info,"",@"SHT_CUDA_INFO"
	.align	4


	//----- nvinfo : EIATTR_REGCOUNT
	.align		4
        /*0000*/ 	.byte	0x04, 0x2f
        /*0002*/ 	.short	(.L_1 - .L_0)
	.align		4
.L_0:
        /*0004*/ 	.word	index@(_Z14Convolution_1DPfS_S_ii)
        /*0008*/ 	.word	0x00000020


	//----- nvinfo : EIATTR_FRAME_SIZE
	.align		4
.L_1:
        /*000c*/ 	.byte	0x04, 0x11
        /*000e*/ 	.short	(.L_3 - .L_2)
	.align		4
.L_2:
        /*0010*/ 	.word	index@(_Z14Convolution_1DPfS_S_ii)
        /*0014*/ 	.word	0x00000000


	//----- nvinfo : EIATTR_MIN_STACK_SIZE
	.align		4
.L_3:
        /*0018*/ 	.byte	0x04, 0x12
        /*001a*/ 	.short	(.L_5 - .L_4)
	.align		4
.L_4:
        /*001c*/ 	.word	index@(_Z14Convolution_1DPfS_S_ii)
        /*0020*/ 	.word	0x00000000
.L_5:


//--------------------- .nv.compat                --------------------------
	.section	.nv.compat,"",@"SHT_CUDA_COMPAT_INFO"
	.align	4
        /*0000*/ 	.byte	0x02, 0x09, 0x00, 0x00, 0x02, 0x02, 0x01, 0x00, 0x02, 0x05, 0x05, 0x00, 0x03, 0x07, 0x01, 0x01
        /*0010*/ 	.byte	0x02, 0x03, 0x00, 0x00, 0x02, 0x06, 0x01, 0x00, 0x04, 0x0b, 0x08, 0x00, 0x09, 0x00, 0x00, 0x00
        /*0020*/ 	.byte	0x00, 0x00, 0x00, 0x00


//--------------------- .nv.info._Z14Convolution_1DPfS_S_ii --------------------------
	.section	.nv.info._Z14Convolution_1DPfS_S_ii,"",@"SHT_CUDA_INFO"
	.sectionflags	@""
	.align	4


	//----- nvinfo : EIATTR_CUDA_API_VERSION
	.align		4
        /*0000*/ 	.byte	0x04, 0x37
        /*0002*/ 	.short	(.L_7 - .L_6)
.L_6:
        /*0004*/ 	.word	0x00000082


	//----- nvinfo : EIATTR_KPARAM_INFO
	.align		4
.L_7:
        /*0008*/ 	.byte	0x04, 0x17
        /*000a*/ 	.short	(.L_9 - .L_8)
.L_8:
        /*000c*/ 	.word	0x00000000
        /*0010*/ 	.short	0x0004
        /*0012*/ 	.short	0x001c
        /*0014*/ 	.byte	0x00, 0xf0, 0x11, 0x00


	//----- nvinfo : EIATTR_KPARAM_INFO
	.align		4
.L_9:
        /*0018*/ 	.byte	0x04, 0x17
        /*001a*/ 	.short	(.L_11 - .L_10)
.L_10:
        /*001c*/ 	.word	0x00000000
        /*0020*/ 	.short	0x0003
        /*0022*/ 	.short	0x0018
        /*0024*/ 	.byte	0x00, 0xf0, 0x11, 0x00


	//----- nvinfo : EIATTR_KPARAM_INFO
	.align		4
.L_11:
        /*0028*/ 	.byte	0x04, 0x17
        /*002a*/ 	.short	(.L_13 - .L_12)
.L_12:
        /*002c*/ 	.word	0x00000000
        /*0030*/ 	.short	0x0002
        /*0032*/ 	.short	0x0010
        /*0034*/ 	.byte	0x00, 0xf5, 0x21, 0x00


	//----- nvinfo : EIATTR_KPARAM_INFO
	.align		4
.L_13:
        /*0038*/ 	.byte	0x04, 0x17
        /*003a*/ 	.short	(.L_15 - .L_14)
.L_14:
        /*003c*/ 	.word	0x00000000
        /*0040*/ 	.short	0x0001
        /*0042*/ 	.short	0x0008
        /*0044*/ 	.byte	0x00, 0xf5, 0x21, 0x00


	//----- nvinfo : EIATTR_KPARAM_INFO
	.align		4
.L_15:
        /*0048*/ 	.byte	0x04, 0x17
        /*004a*/ 	.short	(.L_17 - .L_16)
.L_16:
        /*004c*/ 	.word	0x00000000
        /*0050*/ 	.short	0x0000
        /*0052*/ 	.short	0x0000
        /*0054*/ 	.byte	0x00, 0xf5, 0x21, 0x00


	//----- nvinfo : EIATTR_SPARSE_MMA_MASK
	.align		4
.L_17:
        /*0058*/ 	.byte	0x03, 0x50
        /*005a*/ 	.short	0x0000


	//----- nvinfo : EIATTR_MAXREG_COUNT
	.align		4
        /*005c*/ 	.byte	0x03, 0x1b
        /*005e*/ 	.short	0x00ff


	//----- nvinfo : EIATTR_MERCURY_ISA_VERSION
	.align		4
        /*0060*/ 	.byte	0x03, 0x5f
        /*0062*/ 	.short	0x0101


	//----- nvinfo : EIATTR_VRC_CTA_INIT_COUNT
	.align		4
        /*0064*/ 	.byte	0x02, 0x4a
	.zero		1
	.zero		1


	//----- nvinfo : EIATTR_EXIT_INSTR_OFFSETS
	.align		4
        /*0068*/ 	.byte	0x04, 0x1c
        /*006a*/ 	.short	(.L_19 - .L_18)


	//   ....[0]....
.L_18:
        /*006c*/ 	.word	0x00000b20


	//----- nvinfo : EIATTR_CRS_STACK_SIZE
	.align		4
.L_19:
        /*0070*/ 	.byte	0x04, 0x1e
        /*0072*/ 	.short	(.L_21 - .L_20)
.L_20:
        /*0074*/ 	.word	0x00000000


	//----- nvinfo : EIATTR_CBANK_PARAM_SIZE
	.align		4
.L_21:
        /*0078*/ 	.byte	0x03, 0x19
        /*007a*/ 	.short	0x0020


	//----- nvinfo : EIATTR_PARAM_CBANK
	.align		4
        /*007c*/ 	.byte	0x04, 0x0a
        /*007e*/ 	.short	(.L_23 - .L_22)
	.align		4
.L_22:
        /*0080*/ 	.word	index@(.nv.constant0._Z14Convolution_1DPfS_S_ii)
        /*0084*/ 	.short	0x0380
        /*0086*/ 	.short	0x0020


	//----- nvinfo : EIATTR_SW_WAR
	.align		4
.L_23:
        /*0088*/ 	.byte	0x04, 0x36
        /*008a*/ 	.short	(.L_25 - .L_24)
.L_24:
        /*008c*/ 	.word	0x00000008
.L_25:


//--------------------- .nv.callgraph             --------------------------
	.section	.nv.callgraph,"",@"SHT_CUDA_CALLGRAPH"
	.align	4
	.sectionentsize	8
	.align		4
        /*0000*/ 	.word	0x00000000
	.align		4
        /*0004*/ 	.word	0xffffffff
	.align		4
        /*0008*/ 	.word	0x00000000
	.align		4
        /*000c*/ 	.word	0xfffffffe
	.align		4
        /*0010*/ 	.word	0x00000000
	.align		4
        /*0014*/ 	.word	0xfffffffd
	.align		4
        /*0018*/ 	.word	0x00000000
	.align		4
        /*001c*/ 	.word	0xfffffffc


//--------------------- .text._Z14Convolution_1DPfS_S_ii --------------------------
	.section	.text._Z14Convolution_1DPfS_S_ii,"ax",@progbits
	.align	128
        .global         _Z14Convolution_1DPfS_S_ii
        .type           _Z14Convolution_1DPfS_S_ii,@function
        .size           _Z14Convolution_1DPfS_S_ii,(.L_x_7 - _Z14Convolution_1DPfS_S_ii)
        .other          _Z14Convolution_1DPfS_S_ii,@"STO_CUDA_ENTRY STV_DEFAULT"
_Z14Convolution_1DPfS_S_ii:
.text._Z14Convolution_1DPfS_S_ii:
[----:B------:R-:W-:Y:S01]  /*0000*/  LDC R1, c[0x0][0x37c] ;  /* 0x0000df00ff017b82 */ /* 0x000fe20000000800 */
[----:B------:R-:W0:Y:S01]  /*0010*/  S2R R3, SR_TID.X ;  /* 0x0000000000037919 */ /* 0x000e220000002100 */
[----:B------:R-:W1:Y:S06]  /*0020*/  LDCU UR5, c[0x0][0x39c] ;  /* 0x00007380ff0577ac */ /* 0x000e6c0008000800 */
[----:B------:R-:W0:Y:S01]  /*0030*/  S2UR UR4, SR_CTAID.X ;  /* 0x00000000000479c3 */ /* 0x000e220000002500 */
[----:B------:R-:W-:Y:S01]  /*0040*/  HFMA2 R0, -RZ, RZ, 0, 0 ;  /* 0x00000000ff007431 */ /* 0x000fe200000001ff */
[----:B------:R-:W2:Y:S06]  /*0050*/  LDCU.64 UR8, c[0x0][0x358] ;  /* 0x00006b00ff0877ac */ /* 0x000eac0008000a00 */
[----:B------:R-:W0:Y:S01]  /*0060*/  LDC R2, c[0x0][0x360] ;  /* 0x0000d800ff027b82 */ /* 0x000e220000000800 */
[----:B-1----:R-:W-:Y:S01]  /*0070*/  UISETP.GE.AND UP0, UPT, UR5, 0x1, UPT ;  /* 0x000000010500788c */ /* 0x002fe2000bf06270 */
[----:B0-----:R-:W-:-:S08]  /*0080*/  IMAD R2, R2, UR4, R3 ;  /* 0x0000000402027c24 */ /* 0x001fd0000f8e0203 */
[----:B--2---:R-:W-:Y:S05]  /*0090*/  BRA.U !UP0, `(.L_x_0) ;  /* 0x0000000908947547 */ /* 0x004fea000b800000 */
[----:B------:R-:W-:Y:S01]  /*00a0*/  UISETP.GE.U32.AND UP0, UPT, UR5, 0x8, UPT ;  /* 0x000000080500788c */ /* 0x000fe2000bf06070 */
[----:B------:R-:W-:Y:S01]  /*00b0*/  IMAD.MOV.U32 R0, RZ, RZ, RZ ;  /* 0x000000ffff007224 */ /* 0x000fe200078e00ff */
[----:B------:R-:W-:Y:S01]  /*00c0*/  ULEA.HI UR4, UR5, UR5, URZ, 0x1 ;  /* 0x0000000505047291 */ /* 0x000fe2000f8f08ff */
[----:B------:R-:W-:Y:S01]  /*00d0*/  MOV R3, RZ ;  /* 0x000000ff00037202 */ /* 0x000fe20000000f00 */
[----:B------:R-:W-:Y:S02]  /*00e0*/  ULOP3.LUT UR6, UR5, 0x7, URZ, 0xc0, !UPT ;  /* 0x0000000705067892 */ /* 0x000fe4000f8ec0ff */
[----:B------:R-:W-:Y:S02]  /*00f0*/  USHF.R.S32.HI UR4, URZ, 0x1, UR4 ;  /* 0x00000001ff047899 */ /* 0x000fe40008011404 */
[----:B------:R-:W-:-:S04]  /*0100*/  UISETP.NE.AND UP1, UPT, UR6, URZ, UPT ;  /* 0x000000ff0600728c */ /* 0x000fc8000bf25270 */
[----:B------:R-:W-:Y:S01]  /*0110*/  VIADD R4, R2, -UR4 ;  /* 0x8000000402047c36 */ /* 0x000fe20008000000 */
[----:B------:R-:W-:Y:S06]  /*0120*/  BRA.U !UP0, `(.L_x_1) ;  /* 0x0000000508287547 */ /* 0x000fec000b800000 */
[----:B------:R-:W-:Y:S01]  /*0130*/  ULOP3.LUT UR4, UR5, 0x7ffffff8, URZ, 0xc0, !UPT ;  /* 0x7ffffff805047892 */ /* 0x000fe2000f8ec0ff */
[----:B------:R-:W-:Y:S01]  /*0140*/  MOV R0, RZ ;  /* 0x000000ff00007202 */ /* 0x000fe20000000f00 */
[----:B------:R-:W-:Y:S01]  /*0150*/  IMAD.MOV.U32 R7, RZ, RZ, RZ ;  /* 0x000000ffff077224 */ /* 0x000fe200078e00ff */
[----:B------:R-:W0:Y:S03]  /*0160*/  LDCU UR7, c[0x0][0x398] ;  /* 0x00007300ff0777ac */ /* 0x000e260008000800 */
[----:B------:R-:W-:-:S07]  /*0170*/  MOV R3, UR4 ;  /* 0x0000000400037c02 */ /* 0x000fce0008000f00 */
.L_x_2:
[----:B------:R-:W-:Y:S01]  /*0180*/  IMAD.IADD R29, R4, 0x1, R7 ;  /* 0x00000001041d7824 */ /* 0x000fe200078e0207 */
[----:B------:R-:W1:Y:S04]  /*0190*/  LDC.64 R14, c[0x0][0x388] ;  /* 0x0000e200ff0e7b82 */ /* 0x000e680000000a00 */
[----:B0-----:R-:W-:-:S04]  /*01a0*/  ISETP.GE.AND P4, PT, R29, UR7, PT ;  /* 0x000000071d007c0c */ /* 0x001fc8000bf86270 */
[----:B------:R-:W-:-:S13]  /*01b0*/  ISETP.LT.OR P4, PT, R29, RZ, P4 ;  /* 0x000000ff1d00720c */ /* 0x000fda0002781670 */
[----:B------:R-:W0:Y:S01]  /*01c0*/  @!P4 LDC.64 R8, c[0x0][0x380] ;  /* 0x0000e000ff08cb82 */ /* 0x000e220000000a00 */
[----:B-1----:R-:W-:-:S05]  /*01d0*/  IMAD.WIDE.U32 R14, R7, 0x4, R14 ;  /* 0x00000004070e7825 */ /* 0x002fca00078e000e */
[----:B------:R-:W2:Y:S01]  /*01e0*/  @!P4 LDG.E R10, desc[UR8][R14.64] ;  /* 0x000000080e0ac981 */ /* 0x000ea2000c1e1900 */
[----:B0-----:R-:W-:-:S06]  /*01f0*/  @!P4 IMAD.WIDE.U32 R8, R29, 0x4, R8 ;  /* 0x000000041d08c825 */ /* 0x001fcc00078e0008 */
[----:B------:R-:W2:Y:S01]  /*0200*/  @!P4 LDG.E R9, desc[UR8][R8.64] ;  /* 0x000000080809c981 */ /* 0x000ea2000c1e1900 */
[----:B------:R-:W-:-:S04]  /*0210*/  IADD3 R19, PT, PT, R29, 0x1, RZ ;  /* 0x000000011d137810 */ /* 0x000fc80007ffe0ff */
[----:B------:R-:W-:Y:S01]  /*0220*/  ISETP.GE.AND P0, PT, R19, UR7, PT ;  /* 0x0000000713007c0c */ /* 0x000fe2000bf06270 */
[----:B------:R-:W-:-:S03]  /*0230*/  VIADD R24, R29, 0x2 ;  /* 0x000000021d187836 */ /* 0x000fc60000000000 */
[----:B------:R-:W-:Y:S02]  /*0240*/  ISETP.LT.OR P0, PT, R19, RZ, P0 ;  /* 0x000000ff1300720c */ /* 0x000fe40000701670 */
[C---:B------:R-:W-:Y:S02]  /*0250*/  IADD3 R25, PT, PT, R29.reuse, 0x3, RZ ;  /* 0x000000031d197810 */ /* 0x040fe40007ffe0ff */
[C---:B------:R-:W-:Y:S01]  /*0260*/  ISETP.GE.AND P3, PT, R24.reuse, UR7, PT ;  /* 0x0000000718007c0c */ /* 0x040fe2000bf66270 */
[----:B------:R-:W-:Y:S01]  /*0270*/  VIADD R5, R29, 0x4 ;  /* 0x000000041d057836 */ /* 0x000fe20000000000 */
[C---:B------:R-:W-:Y:S02]  /*0280*/  ISETP.GE.AND P2, PT, R25.reuse, UR7, PT ;  /* 0x0000000719007c0c */ /* 0x040fe4000bf46270 */
[----:B------:R-:W-:Y:S02]  /*0290*/  ISETP.LT.OR P3, PT, R24, RZ, P3 ;  /* 0x000000ff1800720c */ /* 0x000fe40001f61670 */
[----:B------:R-:W-:-:S02]  /*02a0*/  ISETP.LT.OR P2, PT, R25, RZ, P2 ;  /* 0x000000ff1900720c */ /* 0x000fc40001741670 */
[----:B------:R-:W-:Y:S01]  /*02b0*/  IADD3 R6, PT, PT, R29, 0x5, RZ ;  /* 0x000000051d067810 */ /* 0x000fe20007ffe0ff */
[----:B------:R-:W0:Y:S01]  /*02c0*/  @!P0 LDC.64 R22, c[0x0][0x380] ;  /* 0x0000e000ff168b82 */ /* 0x000e220000000a00 */
[----:B------:R-:W-:Y:S01]  /*02d0*/  ISETP.GE.AND P1, PT, R5, UR7, PT ;  /* 0x0000000705007c0c */ /* 0x000fe2000bf26270 */
[----:B------:R-:W-:Y:S01]  /*02e0*/  VIADD R27, R29, 0x6 ;  /* 0x000000061d1b7836 */ /* 0x000fe20000000000 */
[C---:B------:R-:W-:Y:S02]  /*02f0*/  ISETP.GE.AND P5, PT, R6.reuse, UR7, PT ;  /* 0x0000000706007c0c */ /* 0x040fe4000bfa6270 */
[----:B------:R-:W-:Y:S02]  /*0300*/  ISETP.LT.OR P1, PT, R5, RZ, P1 ;  /* 0x000000ff0500720c */ /* 0x000fe40000f21670 */
[----:B------:R-:W-:Y:S01]  /*0310*/  IADD3 R29, PT, PT, R29, 0x7, RZ ;  /* 0x000000071d1d7810 */ /* 0x000fe20007ffe0ff */
[----:B------:R-:W1:Y:S01]  /*0320*/  @!P3 LDC.64 R12, c[0x0][0x380] ;  /* 0x0000e000ff0cbb82 */ /* 0x000e620000000a00 */
[----:B------:R-:W-:-:S02]  /*0330*/  ISETP.LT.OR P5, PT, R6, RZ, P5 ;  /* 0x000000ff0600720c */ /* 0x000fc40002fa1670 */
[----:B------:R-:W-:-:S04]  /*0340*/  ISETP.GE.AND P6, PT, R29, UR7, PT ;  /* 0x000000071d007c0c */ /* 0x000fc8000bfc6270 */
[----:B------:R-:W-:-:S07]  /*0350*/  ISETP.LT.OR P6, PT, R29, RZ, P6 ;  /* 0x000000ff1d00720c */ /* 0x000fce00037c1670 */
[----:B------:R-:W3:Y:S01]  /*0360*/  @!P5 LDC.64 R16, c[0x0][0x380] ;  /* 0x0000e000ff10db82 */ /* 0x000ee20000000a00 */
[----:B0-----:R-:W-:-:S07]  /*0370*/  @!P0 IMAD.WIDE.U32 R22, R19, 0x4, R22 ;  /* 0x0000000413168825 */ /* 0x001fce00078e0016 */
[----:B------:R-:W0:Y:S01]  /*0380*/  @!P6 LDC.64 R20, c[0x0][0x380] ;  /* 0x0000e000ff14eb82 */ /* 0x000e220000000a00 */
[----:B------:R-:W4:Y:S01]  /*0390*/  @!P0 LDG.E R23, desc[UR8][R22.64] ;  /* 0x0000000816178981 */ /* 0x000f22000c1e1900 */
[----:B-1----:R-:W-:-:S03]  /*03a0*/  @!P3 IMAD.WIDE.U32 R12, R24, 0x4, R12 ;  /* 0x00000004180cb825 */ /* 0x002fc600078e000c */
[----:B------:R-:W4:Y:S04]  /*03b0*/  @!P0 LDG.E R24, desc[UR8][R14.64+0x4] ;  /* 0x000004080e188981 */ /* 0x000f28000c1e1900 */
[----:B------:R-:W5:Y:S04]  /*03c0*/  @!P3 LDG.E R13, desc[UR8][R12.64] ;  /* 0x000000080c0db981 */ /* 0x000f68000c1e1900 */
[----:B------:R-:W5:Y:S01]  /*03d0*/  @!P5 LDG.E R22, desc[UR8][R14.64+0x14] ;  /* 0x000014080e16d981 */ /* 0x000f62000c1e1900 */
[----:B---3--:R-:W-:-:S03]  /*03e0*/  @!P5 IMAD.WIDE.U32 R16, R6, 0x4, R16 ;  /* 0x000000040610d825 */ /* 0x008fc600078e0010 */
[----:B------:R-:W3:Y:S04]  /*03f0*/  @!P1 LDG.E R6, desc[UR8][R14.64+0x10] ;  /* 0x000010080e069981 */ /* 0x000ee8000c1e1900 */
[----:B------:R-:W3:Y:S01]  /*0400*/  @!P5 LDG.E R17, desc[UR8][R16.64] ;  /* 0x000000081011d981 */ /* 0x000ee2000c1e1900 */
[----:B0-----:R-:W-:-:S06]  /*0410*/  @!P6 IMAD.WIDE.U32 R20, R29, 0x4, R20 ;  /* 0x000000041d14e825 */ /* 0x001fcc00078e0014 */
[----:B------:R-:W3:Y:S01]  /*0420*/  @!P6 LDG.E R21, desc[UR8][R20.64] ;  /* 0x000000081415e981 */ /* 0x000ee2000c1e1900 */
[----:B--2---:R-:W-:Y:S01]  /*0430*/  @!P4 FFMA R0, R9, R10, R0 ;  /* 0x0000000a0900c223 */ /* 0x004fe20000000000 */
[C---:B------:R-:W-:Y:S01]  /*0440*/  ISETP.GE.AND P4, PT, R27.reuse, UR7, PT ;  /* 0x000000071b007c0c */ /* 0x040fe2000bf86270 */
[----:B------:R-:W0:Y:S03]  /*0450*/  @!P2 LDC.64 R10, c[0x0][0x380] ;  /* 0x0000e000ff0aab82 */ /* 0x000e260000000a00 */
[----:B------:R-:W-:-:S05]  /*0460*/  ISETP.LT.OR P4, PT, R27, RZ, P4 ;  /* 0x000000ff1b00720c */ /* 0x000fca0002781670 */
[----:B------:R-:W1:Y:S08]  /*0470*/  @!P1 LDC.64 R8, c[0x0][0x380] ;  /* 0x0000e000ff089b82 */ /* 0x000e700000000a00 */
[----:B------:R-:W2:Y:S01]  /*0480*/  @!P4 LDC.64 R18, c[0x0][0x380] ;  /* 0x0000e000ff12cb82 */ /* 0x000ea20000000a00 */
[----:B------:R-:W3:Y:S01]  /*0490*/  @!P4 LDG.E R12, desc[UR8][R14.64+0x18] ;  /* 0x000018080e0cc981 */ /* 0x000ee2000c1e1900 */
[----:B0-----:R-:W-:-:S03]  /*04a0*/  @!P2 IMAD.WIDE.U32 R10, R25, 0x4, R10 ;  /* 0x00000004190aa825 */ /* 0x001fc600078e000a */
[----:B------:R-:W5:Y:S04]  /*04b0*/  @!P3 LDG.E R25, desc[UR8][R14.64+0x8] ;  /* 0x000008080e19b981 */ /* 0x000f68000c1e1900 */
[----:B------:R-:W3:Y:S01]  /*04c0*/  @!P2 LDG.E R11, desc[UR8][R10.64] ;  /* 0x000000080a0ba981 */ /* 0x000ee2000c1e1900 */
[----:B-1----:R-:W-:-:S03]  /*04d0*/  @!P1 IMAD.WIDE.U32 R8, R5, 0x4, R8 ;  /* 0x0000000405089825 */ /* 0x002fc600078e0008 */
[----:B------:R-:W3:Y:S04]  /*04e0*/  @!P2 LDG.E R5, desc[UR8][R14.64+0xc] ;  /* 0x00000c080e05a981 */ /* 0x000ee8000c1e1900 */
[----:B------:R-:W3:Y:S01]  /*04f0*/  @!P1 LDG.E R9, desc[UR8][R8.64] ;  /* 0x0000000808099981 */ /* 0x000ee2000c1e1900 */
[----:B--2---:R-:W-:-:S03]  /*0500*/  @!P4 IMAD.WIDE.U32 R18, R27, 0x4, R18 ;  /* 0x000000041b12c825 */ /* 0x004fc600078e0012 */
[----:B------:R-:W2:Y:S04]  /*0510*/  @!P6 LDG.E R10, desc[UR8][R14.64+0x1c] ;  /* 0x00001c080e0ae981 */ /* 0x000ea8000c1e1900 */
[----:B------:R-:W2:Y:S01]  /*0520*/  @!P4 LDG.E R19, desc[UR8][R18.64] ;  /* 0x000000081213c981 */ /* 0x000ea2000c1e1900 */
[----:B------:R-:W-:Y:S01]  /*0530*/  IADD3 R7, PT, PT, R7, 0x8, RZ ;  /* 0x0000000807077810 */ /* 0x000fe20007ffe0ff */
[----:B----4-:R-:W-:-:S03]  /*0540*/  @!P0 FFMA R0, R23, R24, R0 ;  /* 0x0000001817008223 */ /* 0x010fc60000000000 */
[----:B------:R-:W-:Y:S01]  /*0550*/  ISETP.NE.AND P0, PT, R7, R3, PT ;  /* 0x000000030700720c */ /* 0x000fe20003f05270 */
[----:B-----5:R-:W-:-:S04]  /*0560*/  @!P3 FFMA R0, R13, R25, R0 ;  /* 0x000000190d00b223 */ /* 0x020fc80000000000 */
[----:B---3--:R-:W-:-:S04]  /*0570*/  @!P2 FFMA R0, R11, R5, R0 ;  /* 0x000000050b00a223 */ /* 0x008fc80000000000 */
[----:B------:R-:W-:-:S04]  /*0580*/  @!P1 FFMA R0, R9, R6, R0 ;  /* 0x0000000609009223 */ /* 0x000fc80000000000 */
[----:B------:R-:W-:-:S04]  /*0590*/  @!P5 FFMA R0, R17, R22, R0 ;  /* 0x000000161100d223 */ /* 0x000fc80000000000 */
[----:B--2---:R-:W-:-:S04]  /*05a0*/  @!P4 FFMA R0, R19, R12, R0 ;  /* 0x0000000c1300c223 */ /* 0x004fc80000000000 */
[----:B------:R-:W-:Y:S01]  /*05b0*/  @!P6 FFMA R0, R21, R10, R0 ;  /* 0x0000000a1500e223 */ /* 0x000fe20000000000 */
[----:B------:R-:W-:Y:S06]  /*05c0*/  @P0 BRA `(.L_x_2) ;  /* 0xfffffff800ec0947 */ /* 0x000fec000383ffff */
.L_x_1:
[----:B------:R-:W-:Y:S05]  /*05d0*/  BRA.U !UP1, `(.L_x_0) ;  /* 0x0000000509447547 */ /* 0x000fea000b800000 */
[----:B------:R-:W0:Y:S01]  /*05e0*/  LDCU UR4, c[0x0][0x39c] ;  /* 0x00007380ff0477ac */ /* 0x000e220008000800 */
[----:B------:R-:W-:Y:S02]  /*05f0*/  UISETP.GE.U32.AND UP0, UPT, UR6, 0x4, UPT ;  /* 0x000000040600788c */ /* 0x000fe4000bf06070 */
[----:B0-----:R-:W-:-:S04]  /*0600*/  ULOP3.LUT UR5, UR4, 0x3, URZ, 0xc0, !UPT ;  /* 0x0000000304057892 */ /* 0x001fc8000f8ec0ff */
[----:B------:R-:W-:-:S03]  /*0610*/  UISETP.NE.AND UP1, UPT, UR5, URZ, UPT ;  /* 0x000000ff0500728c */ /* 0x000fc6000bf25270 */
[----:B------:R-:W-:Y:S08]  /*0620*/  BRA.U !UP0, `(.L_x_3) ;  /* 0x0000000108907547 */ /* 0x000ff0000b800000 */
[----:B------:R-:W0:Y:S01]  /*0630*/  LDCU UR6, c[0x0][0x398] ;  /* 0x00007300ff0677ac */ /* 0x000e220008000800 */
[----:B------:R-:W-:Y:S01]  /*0640*/  IMAD.IADD R17, R4, 0x1, R3 ;  /* 0x0000000104117824 */ /* 0x000fe200078e0203 */
[----:B------:R-:W1:Y:S03]  /*0650*/  LDC.64 R8, c[0x0][0x388] ;  /* 0x0000e200ff087b82 */ /* 0x000e660000000a00 */
[C---:B------:R-:W-:Y:S01]  /*0660*/  VIADD R5, R17.reuse, 0x3 ;  /* 0x0000000311057836 */ /* 0x040fe20000000000 */
[C---:B------:R-:W-:Y:S02]  /*0670*/  IADD3 R19, PT, PT, R17.reuse, 0x1, RZ ;  /* 0x0000000111137810 */ /* 0x040fe40007ffe0ff */
[C---:B------:R-:W-:Y:S02]  /*0680*/  IADD3 R21, PT, PT, R17.reuse, 0x2, RZ ;  /* 0x0000000211157810 */ /* 0x040fe40007ffe0ff */
[----:B0-----:R-:W-:-:S02]  /*0690*/  ISETP.GE.AND P0, PT, R17, UR6, PT ;  /* 0x0000000611007c0c */ /* 0x001fc4000bf06270 */
[----:B------:R-:W-:Y:S02]  /*06a0*/  ISETP.GE.AND P1, PT, R19, UR6, PT ;  /* 0x0000000613007c0c */ /* 0x000fe4000bf26270 */
[----:B------:R-:W-:Y:S02]  /*06b0*/  ISETP.LT.OR P0, PT, R17, RZ, P0 ;  /* 0x000000ff1100720c */ /* 0x000fe40000701670 */
[----:B------:R-:W-:Y:S02]  /*06c0*/  ISETP.GE.AND P2, PT, R21, UR6, PT ;  /* 0x0000000615007c0c */ /* 0x000fe4000bf46270 */
[----:B------:R-:W-:Y:S01]  /*06d0*/  ISETP.LT.OR P1, PT, R19, RZ, P1 ;  /* 0x000000ff1300720c */ /* 0x000fe20000f21670 */
[----:B-1----:R-:W-:Y:S01]  /*06e0*/  IMAD.WIDE.U32 R8, R3, 0x4, R8 ;  /* 0x0000000403087825 */ /* 0x002fe200078e0008 */
[----:B------:R-:W-:Y:S02]  /*06f0*/  ISETP.LT.OR P2, PT, R21, RZ, P2 ;  /* 0x000000ff1500720c */ /* 0x000fe40001741670 */
[----:B------:R-:W-:-:S04]  /*0700*/  ISETP.GE.AND P3, PT, R5, UR6, PT ;  /* 0x0000000605007c0c */ /* 0x000fc8000bf66270 */
[----:B------:R-:W-:Y:S01]  /*0710*/  ISETP.LT.OR P3, PT, R5, RZ, P3 ;  /* 0x000000ff0500720c */ /* 0x000fe20001f61670 */
[----:B------:R-:W0:Y:S01]  /*0720*/  @!P0 LDC.64 R14, c[0x0][0x380] ;  /* 0x0000e000ff0e8b82 */ /* 0x000e220000000a00 */
[----:B------:R-:W2:Y:S07]  /*0730*/  @!P0 LDG.E R16, desc[UR8][R8.64] ;  /* 0x0000000808108981 */ /* 0x000eae000c1e1900 */
[----:B------:R-:W1:Y:S04]  /*0740*/  @!P1 LDC.64 R12, c[0x0][0x380] ;  /* 0x0000e000ff0c9b82 */ /* 0x000e680000000a00 */
[----:B------:R-:W3:Y:S04]  /*0750*/  @!P3 LDG.E R18, desc[UR8][R8.64+0xc] ;  /* 0x00000c080812b981 */ /* 0x000ee8000c1e1900 */
[----:B------:R-:W4:Y:S08]  /*0760*/  @!P2 LDC.64 R10, c[0x0][0x380] ;  /* 0x0000e000ff0aab82 */ /* 0x000f300000000a00 */
[----:B------:R-:W5:Y:S01]  /*0770*/  @!P3 LDC.64 R6, c[0x0][0x380] ;  /* 0x0000e000ff06bb82 */ /* 0x000f620000000a00 */
[----:B0-----:R-:W-:-:S02]  /*0780*/  @!P0 IMAD.WIDE.U32 R14, R17, 0x4, R14 ;  /* 0x00000004110e8825 */ /* 0x001fc400078e000e */
[----:B------:R-:W3:Y:S04]  /*0790*/  @!P1 LDG.E R17, desc[UR8][R8.64+0x4] ;  /* 0x0000040808119981 */ /* 0x000ee8000c1e1900 */
[----:B------:R-:W2:Y:S01]  /*07a0*/  @!P0 LDG.E R15, desc[UR8][R14.64] ;  /* 0x000000080e0f8981 */ /* 0x000ea2000c1e1900 */
[----:B-1----:R-:W-:-:S06]  /*07b0*/  @!P1 IMAD.WIDE.U32 R12, R19, 0x4, R12 ;  /* 0x00000004130c9825 */ /* 0x002fcc00078e000c */
[----:B------:R-:W3:Y:S01]  /*07c0*/  @!P1 LDG.E R13, desc[UR8][R12.64] ;  /* 0x000000080c0d9981 */ /* 0x000ee2000c1e1900 */
[----:B----4-:R-:W-:-:S06]  /*07d0*/  @!P2 IMAD.WIDE.U32 R10, R21, 0x4, R10 ;  /* 0x00000004150aa825 */ /* 0x010fcc00078e000a */
[----:B------:R-:W4:Y:S01]  /*07e0*/  @!P2 LDG.E R11, desc[UR8][R10.64] ;  /* 0x000000080a0ba981 */ /* 0x000f22000c1e1900 */
[----:B-----5:R-:W-:-:S03]  /*07f0*/  @!P3 IMAD.WIDE.U32 R6, R5, 0x4, R6 ;  /* 0x000000040506b825 */ /* 0x020fc600078e0006 */
[----:B------:R-:W4:Y:S04]  /*0800*/  @!P2 LDG.E R5, desc[UR8][R8.64+0x8] ;  /* 0x000008080805a981 */ /* 0x000f28000c1e1900 */
[----:B------:R-:W5:Y:S01]  /*0810*/  @!P3 LDG.E R7, desc[UR8][R6.64] ;  /* 0x000000080607b981 */ /* 0x000f62000c1e1900 */
[----:B------:R-:W-:Y:S01]  /*0820*/  IADD3 R3, PT, PT, R3, 0x4, RZ ;  /* 0x0000000403037810 */ /* 0x000fe20007ffe0ff */
[----:B--2---:R-:W-:-:S04]  /*0830*/  @!P0 FFMA R0, R15, R16, R0 ;  /* 0x000000100f008223 */ /* 0x004fc80000000000 */
[----:B---3--:R-:W-:-:S04]  /*0840*/  @!P1 FFMA R0, R13, R17, R0 ;  /* 0x000000110d009223 */ /* 0x008fc80000000000 */
[----:B----4-:R-:W-:-:S04]  /*0850*/  @!P2 FFMA R0, R11, R5, R0 ;  /* 0x000000050b00a223 */ /* 0x010fc80000000000 */
[----:B-----5:R-:W-:-:S07]  /*0860*/  @!P3 FFMA R0, R7, R18, R0 ;  /* 0x000000120700b223 */ /* 0x020fce0000000000 */
.L_x_3:
[----:B------:R-:W-:Y:S05]  /*0870*/  BRA.U !UP1, `(.L_x_0) ;  /* 0x00000001099c7547 */ /* 0x000fea000b800000 */
[----:B------:R-:W-:Y:S02]  /*0880*/  UISETP.NE.AND UP0, UPT, UR5, 0x1, UPT ;  /* 0x000000010500788c */ /* 0x000fe4000bf05270 */
[----:B------:R-:W-:-:S04]  /*0890*/  ULOP3.LUT UR4, UR4, 0x1, URZ, 0xc0, !UPT ;  /* 0x0000000104047892 */ /* 0x000fc8000f8ec0ff */
[----:B------:R-:W-:-:S03]  /*08a0*/  UISETP.NE.U32.AND UP1, UPT, UR4, 0x1, UPT ;  /* 0x000000010400788c */ /* 0x000fc6000bf25070 */
[----:B------:R-:W-:Y:S08]  /*08b0*/  BRA.U !UP0, `(.L_x_4) ;  /* 0x0000000108507547 */ /* 0x000ff0000b800000 */
[----:B------:R-:W0:Y:S01]  /*08c0*/  LDCU UR4, c[0x0][0x398] ;  /* 0x00007300ff0477ac */ /* 0x000e220008000800 */
[----:B------:R-:W-:Y:S01]  /*08d0*/  IADD3 R5, PT, PT, R4, R3, RZ ;  /* 0x0000000304057210 */ /* 0x000fe20007ffe0ff */
[----:B------:R-:W1:Y:S04]  /*08e0*/  LDC.64 R6, c[0x0][0x388] ;  /* 0x0000e200ff067b82 */ /* 0x000e680000000a00 */
[C---:B------:R-:W-:Y:S01]  /*08f0*/  VIADD R15, R5.reuse, 0x1 ;  /* 0x00000001050f7836 */ /* 0x040fe20000000000 */
[----:B0-----:R-:W-:-:S04]  /*0900*/  ISETP.GE.AND P0, PT, R5, UR4, PT ;  /* 0x0000000405007c0c */ /* 0x001fc8000bf06270 */
[----:B------:R-:W-:Y:S02]  /*0910*/  ISETP.GE.AND P1, PT, R15, UR4, PT ;  /* 0x000000040f007c0c */ /* 0x000fe4000bf26270 */
[----:B------:R-:W-:Y:S02]  /*0920*/  ISETP.LT.OR P0, PT, R5, RZ, P0 ;  /* 0x000000ff0500720c */ /* 0x000fe40000701670 */
[----:B------:R-:W-:Y:S01]  /*0930*/  ISETP.LT.OR P1, PT, R15, RZ, P1 ;  /* 0x000000ff0f00720c */ /* 0x000fe20000f21670 */
[----:B-1----:R-:W-:-:S10]  /*0940*/  IMAD.WIDE.U32 R10, R3, 0x4, R6 ;  /* 0x00000004030a7825 */ /* 0x002fd400078e0006 */
[----:B------:R-:W0:Y:S08]  /*0950*/  @!P0 LDC.64 R8, c[0x0][0x380] ;  /* 0x0000e000ff088b82 */ /* 0x000e300000000a00 */
[----:B------:R-:W1:Y:S01]  /*0960*/  @!P1 LDC.64 R12, c[0x0][0x380] ;  /* 0x0000e000ff0c9b82 */ /* 0x000e620000000a00 */
[----:B0-----:R-:W-:Y:S02]  /*0970*/  @!P0 IMAD.WIDE.U32 R6, R5, 0x4, R8 ;  /* 0x0000000405068825 */ /* 0x001fe400078e0008 */
[----:B------:R-:W2:Y:S04]  /*0980*/  @!P0 LDG.E R5, desc[UR8][R10.64] ;  /* 0x000000080a058981 */ /* 0x000ea8000c1e1900 */
[----:B------:R-:W2:Y:S01]  /*0990*/  @!P0 LDG.E R7, desc[UR8][R6.64] ;  /* 0x0000000806078981 */ /* 0x000ea2000c1e1900 */
[----:B-1----:R-:W-:-:S03]  /*09a0*/  @!P1 IMAD.WIDE.U32 R8, R15, 0x4, R12 ;  /* 0x000000040f089825 */ /* 0x002fc600078e000c */
[----:B------:R-:W3:Y:S04]  /*09b0*/  @!P1 LDG.E R12, desc[UR8][R10.64+0x4] ;  /* 0x000004080a0c9981 */ /* 0x000ee8000c1e1900 */
[----:B------:R-:W3:Y:S01]  /*09c0*/  @!P1 LDG.E R9, desc[UR8][R8.64] ;  /* 0x0000000808099981 */ /* 0x000ee2000c1e1900 */
[----:B------:R-:W-:Y:S01]  /*09d0*/  IADD3 R3, PT, PT, R3, 0x2, RZ ;  /* 0x0000000203037810 */ /* 0x000fe20007ffe0ff */
[----:B--2---:R-:W-:-:S04]  /*09e0*/  @!P0 FFMA R0, R7, R5, R0 ;  /* 0x0000000507008223 */ /* 0x004fc80000000000 */
[----:B---3--:R-:W-:-:S07]  /*09f0*/  @!P1 FFMA R0, R9, R12, R0 ;  /* 0x0000000c09009223 */ /* 0x008fce0000000000 */
.L_x_4:
[----:B------:R-:W-:Y:S05]  /*0a00*/  BRA.U UP1, `(.L_x_0) ;  /* 0x0000000101387547 */ /* 0x000fea000b800000 */
[----:B------:R-:W0:Y:S01]  /*0a10*/  LDCU UR4, c[0x0][0x398] ;  /* 0x00007300ff0477ac */ /* 0x000e220008000800 */
[----:B------:R-:W-:Y:S01]  /*0a20*/  IADD3 R9, PT, PT, R4, R3, RZ ;  /* 0x0000000304097210 */ /* 0x000fe20007ffe0ff */
[----:B------:R-:W-:Y:S03]  /*0a30*/  BSSY.RECONVERGENT B0, `(.L_x_0) ;  /* 0x000000b000007945 */ /* 0x000fe60003800200 */
[----:B0-----:R-:W-:-:S04]  /*0a40*/  ISETP.GE.AND P0, PT, R9, UR4, PT ;  /* 0x0000000409007c0c */ /* 0x001fc8000bf06270 */
[----:B------:R-:W-:-:S13]  /*0a50*/  ISETP.LT.OR P0, PT, R9, RZ, P0 ;  /* 0x000000ff0900720c */ /* 0x000fda0000701670 */
[----:B------:R-:W-:Y:S05]  /*0a60*/  @P0 BRA `(.L_x_5) ;  /* 0x00000000001c0947 */ /* 0x000fea0003800000 */
[----:B------:R-:W0:Y:S08]  /*0a70*/  LDC.64 R4, c[0x0][0x380] ;  /* 0x0000e000ff047b82 */ /* 0x000e300000000a00 */
[----:B------:R-:W1:Y:S01]  /*0a80*/  LDC.64 R6, c[0x0][0x388] ;  /* 0x0000e200ff067b82 */ /* 0x000e620000000a00 */
[----:B0-----:R-:W-:-:S06]  /*0a90*/  IMAD.WIDE.U32 R4, R9, 0x4, R4 ;  /* 0x0000000409047825 */ /* 0x001fcc00078e0004 */
[----:B------:R-:W2:Y:S01]  /*0aa0*/  LDG.E R5, desc[UR8][R4.64] ;  /* 0x0000000804057981 */ /* 0x000ea2000c1e1900 */
[----:B-1----:R-:W-:-:S06]  /*0ab0*/  IMAD.WIDE.U32 R6, R3, 0x4, R6 ;  /* 0x0000000403067825 */ /* 0x002fcc00078e0006 */
[----:B------:R-:W2:Y:S02]  /*0ac0*/  LDG.E R6, desc[UR8][R6.64] ;  /* 0x0000000806067981 */ /* 0x000ea4000c1e1900 */
[----:B--2---:R-:W-:-:S07]  /*0ad0*/  FFMA R0, R5, R6, R0 ;  /* 0x0000000605007223 */ /* 0x004fce0000000000 */
.L_x_5:
[----:B------:R-:W-:Y:S05]  /*0ae0*/  BSYNC.RECONVERGENT B0 ;  /* 0x0000000000007941 */ /* 0x000fea0003800200 */
.L_x_0:
[----:B------:R-:W0:Y:S02]  /*0af0*/  LDC.64 R4, c[0x0][0x390] ;  /* 0x0000e400ff047b82 */ /* 0x000e240000000a00 */
[----:B0-----:R-:W-:-:S05]  /*0b00*/  IMAD.WIDE R2, R2, 0x4, R4 ;  /* 0x0000000402027825 */ /* 0x001fca00078e0204 */
[----:B------:R-:W-:Y:S01]  /*0b10*/  STG.E desc[UR8][R2.64], R0 ;  /* 0x0000000002007986 */ /* 0x000fe2000c101908 */
[----:B------:R-:W-:Y:S05]  /*0b20*/  EXIT ;  /* 0x000000000000794d */ /* 0x000fea0003800000 */
.L_x_6:
[----:B------:R-:W-:-:S00]  /*0b30*/  BRA `(.L_x_6) ;  /* 0xfffffffc00fc7947 */ /* 0x000fc0000383ffff */
[----:B------:R-:W-:-:S00]  /*0b40*/  NOP ;  /* 0x0000000000007918 */ /* 0x000fc00000000000 */
        /* <DEDUP_REMOVED lines=11> */
.L_x_7:


//--------------------- .nv.shared.reserved.0     --------------------------
	.section	.nv.shared.reserved.0,"aw",@nobits
	.weak		__nv_reservedSMEM_offset_0_alias
	.size		__nv_reservedSMEM_offset_0_alias, 0, 64
	.other		__nv_reservedSMEM_offset_0_alias,@"STO_CUDA_RESERVED_SHARED STV_DEFAULT"
__nv_reservedSMEM_offset_0_alias:
	.zero		0
	.zero		64


//--------------------- .nv.constant0._Z14Convolution_1DPfS_S_ii --------------------------
	.section	.nv.constant0._Z14Convolution_1DPfS_S_ii,"a",@progbits
	.sectionflags	@""
	.align	4
.nv.constant0._Z14Convolution_1DPfS_S_ii:
	.zero		928


//--------------------- SYMBOLS --------------------------

	.type		.nv.reservedSmem.offset0,@object
	.size		.nv.reservedSmem.offset0,0x4
